//
// Generated by NVIDIA NVVM Compiler
//
// Compiler Build ID: CL-36424714
// Cuda compilation tools, release 13.0, V13.0.88
// Based on NVVM 20.0.0
//

.version 9.0
.target sm_100
.address_size 64

	// .globl	inc

.visible .entry inc(
	.param .u64 .ptr .align 1 inc_param_0,
	.param .u64 .ptr .align 1 inc_param_1
)
{
	.reg .pred 	%p<2>;
	.reg .b32 	%r<7>;
	.reg .b64 	%rd<8>;

	ld.param.u64 	%rd1, [inc_param_0];
	ld.param.u64 	%rd2, [inc_param_1];
	mov.u32 	%r2, %ctaid.x;
	mov.u32 	%r3, %ntid.x;
	mov.u32 	%r4, %tid.x;
	mad.lo.s32 	%r1, %r2, %r3, %r4;
	setp.gt.u32 	%p1, %r1, 99;
	@%p1 bra 	$L__BB0_2;
	cvta.to.global.u64 	%rd3, %rd2;
	cvta.to.global.u64 	%rd4, %rd1;
	mul.wide.u32 	%rd5, %r1, 4;
	add.s64 	%rd6, %rd3, %rd5;
	ld.global.u32 	%r5, [%rd6];
	add.s32 	%r6, %r5, 1;
	add.s64 	%rd7, %rd4, %rd5;
	st.global.u32 	[%rd7], %r6;
$L__BB0_2:
	ret;

}


// ===== COMPILED SASS (sm_100) =====

	.target	sm_100

	.elftype	@"ET_EXEC"


//--------------------- .note.nv.tkinfo           --------------------------
	.section	.note.nv.tkinfo,"",@"SHT_NOTE"
	.sectionflags	@"SHF_NOTE_NV_TKINFO"
	.tkinfo
        /*0018*/ 	.word	0x00000002
        /*0030*/ 	.string	""
        /*0030*/ 	.string	"ptxas"
        /*0030*/ 	.string	"Cuda compilation tools, release 13.0, V13.0.88"
        /*0030*/ 	.string	"Build cuda_13.0.r13.0/compiler.36424714_0"
        /*0030*/ 	.string	"-arch sm_100 -m 64 "



//--------------------- .note.nv.cuinfo           --------------------------
	.section	.note.nv.cuinfo,"",@"SHT_NOTE"
	.sectionflags	@"SHF_NOTE_NV_CUINFO"
        /*0018*/ 	.short	0x0002
        /*001a*/ 	.short	0x0064
        /*001c*/ 	.short	0x0082
	.zero		2


//--------------------- .nv.info                  --------------------------
	.section	.nv.info,"",@"SHT_CUDA_INFO"
	.align	4


	//----- nvinfo : EIATTR_REGCOUNT
	.align		4
        /*0000*/ 	.byte	0x04, 0x2f
        /*0002*/ 	.short	(.L_1 - .L_0)
	.align		4
.L_0:
        /*0004*/ 	.word	index@(inc)
        /*0008*/ 	.word	0x0000000a


	//----- nvinfo : EIATTR_FRAME_SIZE
	.align		4
.L_1:
        /*000c*/ 	.byte	0x04, 0x11
        /*000e*/ 	.short	(.L_3 - .L_2)
	.align		4
.L_2:
        /*0010*/ 	.word	index@(inc)
        /*0014*/ 	.word	0x00000000


	//----- nvinfo : EIATTR_MIN_STACK_SIZE
	.align		4
.L_3:
        /*0018*/ 	.byte	0x04, 0x12
        /*001a*/ 	.short	(.L_5 - .L_4)
	.align		4
.L_4:
        /*001c*/ 	.word	index@(inc)
        /*0020*/ 	.word	0x00000000
.L_5:


//--------------------- .nv.compat                --------------------------
	.section	.nv.compat,"",@"SHT_CUDA_COMPAT_INFO"
	.align	4
        /*0000*/ 	.byte	0x02, 0x09, 0x00, 0x00, 0x02, 0x02, 0x01, 0x00, 0x02, 0x05, 0x05, 0x00, 0x03, 0x07, 0x01, 0x01
        /*0010*/ 	.byte	0x02, 0x03, 0x00, 0x00, 0x02, 0x06, 0x01, 0x00, 0x04, 0x0b, 0x08, 0x00, 0x09, 0x00, 0x00, 0x00
        /*0020*/ 	.byte	0x00, 0x00, 0x00, 0x00


//--------------------- .nv.info.inc              --------------------------
	.section	.nv.info.inc,"",@"SHT_CUDA_INFO"
	.sectionflags	@""
	.align	4


	//----- nvinfo : EIATTR_CUDA_API_VERSION
	.align		4
        /*0000*/ 	.byte	0x04, 0x37
        /*0002*/ 	.short	(.L_7 - .L_6)
.L_6:
        /*0004*/ 	.word	0x00000082


	//----- nvinfo : EIATTR_KPARAM_INFO
	.align		4
.L_7:
        /*0008*/ 	.byte	0x04, 0x17
        /*000a*/ 	.short	(.L_9 - .L_8)
.L_8:
        /*000c*/ 	.word	0x00000000
        /*0010*/ 	.short	0x0001
        /*0012*/ 	.short	0x0008
        /*0014*/ 	.byte	0x00, 0xf5, 0x21, 0x00


	//----- nvinfo : EIATTR_KPARAM_INFO
	.align		4
.L_9:
        /*0018*/ 	.byte	0x04, 0x17
        /*001a*/ 	.short	(.L_11 - .L_10)
.L_10:
        /*001c*/ 	.word	0x00000000
        /*0020*/ 	.short	0x0000
        /*0022*/ 	.short	0x0000
        /*0024*/ 	.byte	0x00, 0xf5, 0x21, 0x00


	//----- nvinfo : EIATTR_SPARSE_MMA_MASK
	.align		4
.L_11:
        /*0028*/ 	.byte	0x03, 0x50
        /*002a*/ 	.short	0x0000


	//----- nvinfo : EIATTR_MAXREG_COUNT
	.align		4
        /*002c*/ 	.byte	0x03, 0x1b
        /*002e*/ 	.short	0x00ff


	//----- nvinfo : EIATTR_MERCURY_ISA_VERSION
	.align		4
        /*0030*/ 	.byte	0x03, 0x5f
        /*0032*/ 	.short	0x0101


	//----- nvinfo : EIATTR_VRC_CTA_INIT_COUNT
	.align		4
        /*0034*/ 	.byte	0x02, 0x4a
	.zero		1
	.zero		1


	//----- nvinfo : EIATTR_EXIT_INSTR_OFFSETS
	.align		4
        /*0038*/ 	.byte	0x04, 0x1c
        /*003a*/ 	.short	(.L_13 - .L_12)


	//   ....[0]....
.L_12:
        /*003c*/ 	.word	0x00000060


	//   ....[1]....
        /*0040*/ 	.word	0x000000f0


	//----- nvinfo : EIATTR_CBANK_PARAM_SIZE
	.align		4
.L_13:
        /*0044*/ 	.byte	0x03, 0x19
        /*0046*/ 	.short	0x0010


	//----- nvinfo : EIATTR_PARAM_CBANK
	.align		4
        /*0048*/ 	.byte	0x04, 0x0a
        /*004a*/ 	.short	(.L_15 - .L_14)
	.align		4
.L_14:
        /*004c*/ 	.word	index@(.nv.constant0.inc)
        /*0050*/ 	.short	0x0380
        /*0052*/ 	.short	0x0010


	//----- nvinfo : EIATTR_SW_WAR
	.align		4
.L_15:
        /*0054*/ 	.byte	0x04, 0x36
        /*0056*/ 	.short	(.L_17 - .L_16)
.L_16:
        /*0058*/ 	.word	0x00000008
.L_17:


//--------------------- .nv.callgraph             --------------------------
	.section	.nv.callgraph,"",@"SHT_CUDA_CALLGRAPH"
	.align	4
	.sectionentsize	8
	.align		4
        /*0000*/ 	.word	0x00000000
	.align		4
        /*0004*/ 	.word	0xffffffff
	.align		4
        /*0008*/ 	.word	0x00000000
	.align		4
        /*000c*/ 	.word	0xfffffffe
	.align		4
        /*0010*/ 	.word	0x00000000
	.align		4
        /*0014*/ 	.word	0xfffffffd
	.align		4
        /*0018*/ 	.word	0x00000000
	.align		4
        /*001c*/ 	.word	0xfffffffc


//--------------------- .text.inc                 --------------------------
	.section	.text.inc,"ax",@progbits
	.align	128
        .global         inc
        .type           inc,@function
        .size           inc,(.L_x_1 - inc)
        .other          inc,@"STO_CUDA_ENTRY STV_DEFAULT"
inc:
.text.inc:
[----:B------:R-:W-:Y:S01]  /*0000*/  LDC R1, c[0x0][0x37c] ;  /* 0x0000df00ff017b82 */ /* 0x000fe20000000800 */
[----:B------:R-:W0:Y:S07]  /*0010*/  S2R R0, SR_TID.X ;  /* 0x0000000000007919 */ /* 0x000e2e0000002100 */
[----:B------:R-:W0:Y:S08]  /*0020*/  S2UR UR4, SR_CTAID.X ;  /* 0x00000000000479c3 */ /* 0x000e300000002500 */
[----:B------:R-:W0:Y:S02]  /*0030*/  LDC R7, c[0x0][0x360] ;  /* 0x0000d800ff077b82 */ /* 0x000e240000000800 */
[----:B0-----:R-:W-:-:S05]  /*0040*/  IMAD R7, R7, UR4, R0 ;  /* 0x0000000407077c24 */ /* 0x001fca000f8e0200 */
[----:B------:R-:W-:-:S13]  /*0050*/  ISETP.GT.U32.AND P0, PT, R7, 0x63, PT ;  /* 0x000000630700780c */ /* 0x000fda0003f04070 */
[----:B------:R-:W-:Y:S05]  /*0060*/  @P0 EXIT ;  /* 0x000000000000094d */ /* 0x000fea0003800000 */
[----:B------:R-:W0:Y:S01]  /*0070*/  LDC.64 R2, c[0x0][0x388] ;  /* 0x0000e200ff027b82 */ /* 0x000e220000000a00 */
[----:B------:R-:W1:Y:S07]  /*0080*/  LDCU.64 UR4, c[0x0][0x358] ;  /* 0x00006b00ff0477ac */ /* 0x000e6e0008000a00 */
[----:B------:R-:W2:Y:S01]  /*0090*/  LDC.64 R4, c[0x0][0x380] ;  /* 0x0000e000ff047b82 */ /* 0x000ea20000000a00 */
[----:B0-----:R-:W-:-:S06]  /*00a0*/  IMAD.WIDE.U32 R2, R7, 0x4, R2 ;  /* 0x0000000407027825 */ /* 0x001fcc00078e0002 */
[----:B-1----:R-:W3:Y:S01]  /*00b0*/  LDG.E R2, desc[UR4][R2.64] ;  /* 0x0000000402027981 */ /* 0x002ee2000c1e1900 */
[----:B--2---:R-:W-:Y:S01]  /*00c0*/  IMAD.WIDE.U32 R4, R7, 0x4, R4 ;  /* 0x0000000407047825 */ /* 0x004fe200078e0004 */
[----:B---3--:R-:W-:-:S05]  /*00d0*/  IADD3 R7, PT, PT, R2, 0x1, RZ ;  /* 0x0000000102077810 */ /* 0x008fca0007ffe0ff */
[----:B------:R-:W-:Y:S01]  /*00e0*/  STG.E desc[UR4][R4.64], R7 ;  /* 0x0000000704007986 */ /* 0x000fe2000c101904 */
[----:B------:R-:W-:Y:S05]  /*00f0*/  EXIT ;  /* 0x000000000000794d */ /* 0x000fea0003800000 */
.L_x_0:
[----:B------:R-:W-:-:S00]  /*0100*/  BRA `(.L_x_0) ;  /* 0xfffffffc00fc7947 */ /* 0x000fc0000383ffff */
[----:B------:R-:W-:-:S00]  /*0110*/  NOP ;  /* 0x0000000000007918 */ /* 0x000fc00000000000 */
        /* <DEDUP_REMOVED lines=14> */
.L_x_1:


//--------------------- .nv.shared.reserved.0     --------------------------
	.section	.nv.shared.reserved.0,"aw",@nobits
	.weak		__nv_reservedSMEM_offset_0_alias
	.size		__nv_reservedSMEM_offset_0_alias, 0, 64
	.other		__nv_reservedSMEM_offset_0_alias,@"STO_CUDA_RESERVED_SHARED STV_DEFAULT"
__nv_reservedSMEM_offset_0_alias:
	.zero		0
	.zero		64


//--------------------- .nv.constant0.inc         --------------------------
	.section	.nv.constant0.inc,"a",@progbits
	.sectionflags	@""
	.align	4
.nv.constant0.inc:
	.zero		912


//--------------------- SYMBOLS --------------------------

	.type		.nv.reservedSmem.offset0,@object
	.size		.nv.reservedSmem.offset0,0x4
